	.headerflags	@"EF_CUDA_TEXMODE_UNIFIED EF_CUDA_64BIT_ADDRESS EF_CUDA_ACCELERATORS EF_CUDA_SM90 EF_CUDA_VIRTUAL_SM(EF_CUDA_SM90)"
	.elftype	@"ET_EXEC"


//--------------------- .nv.info                  --------------------------
	.section	.nv.info,"",@"SHT_CUDA_INFO"
	.align	4


	//----- nvinfo : EIATTR_REGCOUNT
	.align		4
        /*0000*/ 	.byte	0x04, 0x2f
        /*0002*/ 	.short	(.L_1 - .L_0)
	.align		4
.L_0:
        /*0004*/ 	.word	index@(triton_poi_fused_convolution_9)
        /*0008*/ 	.word	0x00000019


	//----- nvinfo : EIATTR_MIN_STACK_SIZE
	.align		4
.L_1:
        /*000c*/ 	.byte	0x04, 0x12
        /*000e*/ 	.short	(.L_3 - .L_2)
	.align		4
.L_2:
        /*0010*/ 	.word	index@(triton_poi_fused_convolution_9)
        /*0014*/ 	.word	0x00000000


	//----- nvinfo : EIATTR_FRAME_SIZE
	.align		4
.L_3:
        /*0018*/ 	.byte	0x04, 0x11
        /*001a*/ 	.short	(.L_5 - .L_4)
	.align		4
.L_4:
        /*001c*/ 	.word	index@(triton_poi_fused_convolution_9)
        /*0020*/ 	.word	0x00000000


	//----- nvinfo : EIATTR_MIN_STACK_SIZE
	.align		4
.L_5:
        /*0024*/ 	.byte	0x04, 0x12
        /*0026*/ 	.short	(.L_7 - .L_6)
	.align		4
.L_6:
        /*0028*/ 	.word	index@(triton_poi_fused_convolution_9)
        /*002c*/ 	.word	0x00000000
.L_7:


//--------------------- .nv.info.triton_poi_fused_convolution_9 --------------------------
	.section	.nv.info.triton_poi_fused_convolution_9,"",@"SHT_CUDA_INFO"
	.sectionflags	@""
	.align	4


	//----- nvinfo : EIATTR_CUDA_API_VERSION
	.align		4
        /*0000*/ 	.byte	0x04, 0x37
        /*0002*/ 	.short	(.L_9 - .L_8)
.L_8:
        /*0004*/ 	.word	0x0000007c


	//----- nvinfo : EIATTR_KPARAM_INFO
	.align		4
.L_9:
        /*0008*/ 	.byte	0x04, 0x17
        /*000a*/ 	.short	(.L_11 - .L_10)
.L_10:
        /*000c*/ 	.word	0x00000000
        /*0010*/ 	.short	0x0003
        /*0012*/ 	.short	0x0014
        /*0014*/ 	.byte	0x00, 0xf0, 0x11, 0x00


	//----- nvinfo : EIATTR_KPARAM_INFO
	.align		4
.L_11:
        /*0018*/ 	.byte	0x04, 0x17
        /*001a*/ 	.short	(.L_13 - .L_12)
.L_12:
        /*001c*/ 	.word	0x00000000
        /*0020*/ 	.short	0x0002
        /*0022*/ 	.short	0x0010
        /*0024*/ 	.byte	0x00, 0xf0, 0x11, 0x00


	//----- nvinfo : EIATTR_KPARAM_INFO
	.align		4
.L_13:
        /*0028*/ 	.byte	0x04, 0x17
        /*002a*/ 	.short	(.L_15 - .L_14)
.L_14:
        /*002c*/ 	.word	0x00000000
        /*0030*/ 	.short	0x0001
        /*0032*/ 	.short	0x0008
        /*0034*/ 	.byte	0x00, 0xf4, 0x21, 0x00


	//----- nvinfo : EIATTR_KPARAM_INFO
	.align		4
.L_15:
        /*0038*/ 	.byte	0x04, 0x17
        /*003a*/ 	.short	(.L_17 - .L_16)
.L_16:
        /*003c*/ 	.word	0x00000000
        /*0040*/ 	.short	0x0000
        /*0042*/ 	.short	0x0000
        /*0044*/ 	.byte	0x00, 0xf4, 0x21, 0x00


	//----- nvinfo : EIATTR_SPARSE_MMA_MASK
	.align		4
.L_17:
        /*0048*/ 	.byte	0x03, 0x50
        /*004a*/ 	.short	0x0000


	//----- nvinfo : EIATTR_MAXREG_COUNT
	.align		4
        /*004c*/ 	.byte	0x03, 0x1b
        /*004e*/ 	.short	0x00ff


	//----- nvinfo : EIATTR_EXIT_INSTR_OFFSETS
	.align		4
        /*0050*/ 	.byte	0x04, 0x1c
        /*0052*/ 	.short	(.L_19 - .L_18)


	//   ....[0]....
.L_18:
        /*0054*/ 	.word	0x00000510


	//   ....[1]....
        /*0058*/ 	.word	0x00000590


	//----- nvinfo : EIATTR_REQNTID
	.align		4
.L_19:
        /*005c*/ 	.byte	0x04, 0x10
        /*005e*/ 	.short	(.L_21 - .L_20)
.L_20:
        /*0060*/ 	.word	0x00000080
        /*0064*/ 	.word	0x00000001
        /*0068*/ 	.word	0x00000001


	//----- nvinfo : EIATTR_CBANK_PARAM_SIZE
	.align		4
.L_21:
        /*006c*/ 	.byte	0x03, 0x19
        /*006e*/ 	.short	0x0018


	//----- nvinfo : EIATTR_PARAM_CBANK
	.align		4
        /*0070*/ 	.byte	0x04, 0x0a
        /*0072*/ 	.short	(.L_23 - .L_22)
	.align		4
.L_22:
        /*0074*/ 	.word	index@(.nv.constant0.triton_poi_fused_convolution_9)
        /*0078*/ 	.short	0x0210
        /*007a*/ 	.short	0x0018


	//----- nvinfo : EIATTR_SW_WAR
	.align		4
.L_23:
        /*007c*/ 	.byte	0x04, 0x36
        /*007e*/ 	.short	(.L_25 - .L_24)
.L_24:
        /*0080*/ 	.word	0x00000008
.L_25:


//--------------------- .nv.callgraph             --------------------------
	.section	.nv.callgraph,"",@"SHT_CUDA_CALLGRAPH"
	.align	4
	.sectionentsize	8
	.align		4
        /*0000*/ 	.word	0x00000000
	.align		4
        /*0004*/ 	.word	0xffffffff
	.align		4
        /*0008*/ 	.word	0x00000000
	.align		4
        /*000c*/ 	.word	0xfffffffe
	.align		4
        /*0010*/ 	.word	0x00000000
	.align		4
        /*0014*/ 	.word	0xfffffffd
	.align		4
        /*0018*/ 	.word	0x00000000
	.align		4
        /*001c*/ 	.word	0xfffffffc


//--------------------- .text.triton_poi_fused_convolution_9 --------------------------
	.section	.text.triton_poi_fused_convolution_9,"ax",@progbits
	.sectionflags	@"SHF_BARRIERS=1"
	.align	128
        .global         triton_poi_fused_convolution_9
        .type           triton_poi_fused_convolution_9,@function
        .size           triton_poi_fused_convolution_9,(.L_x_1 - triton_poi_fused_convolution_9)
        .other          triton_poi_fused_convolution_9,@"STO_CUDA_ENTRY STV_DEFAULT"
triton_poi_fused_convolution_9:
.text.triton_poi_fused_convolution_9:
[----:B------:R-:W0:Y:S02]  /*0000*/  LDC R1, c[0x0][0x28] ;  /* 0x00000a00ff017b82 */ /* 0x000e240000000800 */
[----:B------:R-:W1:Y:S01]  /*0010*/  S2R R0, SR_CTAID.Y ;  /* 0x0000000000007919 */ /* 0x000e620000002600 */
[----:B------:R-:W2:Y:S01]  /*0020*/  LDC.64 R8, c[0x0][0x210] ;  /* 0x00008400ff087b82 */ /* 0x000ea20000000a00 */
[----:B------:R-:W-:Y:S01]  /*0030*/  ULDC.64 UR6, c[0x0][0x208] ;  /* 0x0000820000067ab9 */ /* 0x000fe20000000a00 */
[----:B------:R-:W3:Y:S01]  /*0040*/  S2R R12, SR_TID.X ;  /* 0x00000000000c7919 */ /* 0x000ee20000002100 */
[----:B------:R-:W4:Y:S01]  /*0050*/  S2R R2, SR_CTAID.X ;  /* 0x0000000000027919 */ /* 0x000f220000002500 */
[----:B-1----:R-:W-:Y:S02]  /*0060*/  IMAD.SHL.U32 R0, R0, 0x20, RZ ;  /* 0x0000002000007824 */ /* 0x002fe400078e00ff */
[----:B---3--:R-:W-:Y:S02]  /*0070*/  IMAD.SHL.U32 R17, R12, 0x4, RZ ;  /* 0x000000040c117824 */ /* 0x008fe400078e00ff */
[----:B----4-:R-:W-:-:S03]  /*0080*/  IMAD.SHL.U32 R2, R2, 0x20, RZ ;  /* 0x0000002002027824 */ /* 0x010fc600078e00ff */
[----:B------:R-:W-:-:S04]  /*0090*/  LOP3.LUT R4, R0, 0x1c, R17, 0xf8, !PT ;  /* 0x0000001c00047812 */ /* 0x000fc800078ef811 */
[----:B------:R-:W-:Y:S02]  /*00a0*/  SHF.R.S32.HI R3, RZ, 0x1f, R4 ;  /* 0x0000001fff037819 */ /* 0x000fe40000011404 */
[----:B------:R-:W-:Y:S02]  /*00b0*/  ISETP.GE.AND P0, PT, R4, 0x200, PT ;  /* 0x000002000400780c */ /* 0x000fe40003f06270 */
[----:B------:R-:W-:Y:S02]  /*00c0*/  LEA.HI R5, R3, R4, RZ, 0x7 ;  /* 0x0000000403057211 */ /* 0x000fe400078f38ff */
[----:B------:R-:W-:Y:S02]  /*00d0*/  SHF.R.U32.HI R3, RZ, 0x3, R12 ;  /* 0x00000003ff037819 */ /* 0x000fe4000001160c */
[C---:B------:R-:W-:Y:S01]  /*00e0*/  LOP3.LUT R7, R5.reuse, 0xffffff80, RZ, 0xc0, !PT ;  /* 0xffffff8005077812 */ /* 0x040fe200078ec0ff */
[----:B------:R-:W-:Y:S01]  /*00f0*/  IMAD.SHL.U32 R6, R5, 0x100, RZ ;  /* 0x0000010005067824 */ /* 0x000fe200078e00ff */
[----:B------:R-:W-:-:S04]  /*0100*/  SGXT.U32 R3, R3, 0x4 ;  /* 0x000000040303781a */ /* 0x000fc80000000000 */
[----:B------:R-:W-:Y:S02]  /*0110*/  LOP3.LUT R6, R6, 0xffff8000, RZ, 0xc0, !PT ;  /* 0xffff800006067812 */ /* 0x000fe400078ec0ff */
[----:B------:R-:W-:Y:S02]  /*0120*/  LOP3.LUT R5, R2, R3, RZ, 0xfc, !PT ;  /* 0x0000000302057212 */ /* 0x000fe400078efcff */
[----:B------:R-:W-:Y:S02]  /*0130*/  IADD3 R11, R6, R4, -R7 ;  /* 0x00000004060b7210 */ /* 0x000fe40007ffe807 */
[----:B------:R-:W-:Y:S02]  /*0140*/  CS2R R6, SRZ ;  /* 0x0000000000067805 */ /* 0x000fe4000001ff00 */
[C---:B------:R-:W-:Y:S02]  /*0150*/  ISETP.LT.AND P1, PT, R5.reuse, 0x100, !P0 ;  /* 0x000001000500780c */ /* 0x040fe40004721270 */
[----:B------:R-:W-:Y:S01]  /*0160*/  LOP3.LUT R10, R2, 0x10, R3, 0xfe, !PT ;  /* 0x00000010020a7812 */ /* 0x000fe200078efe03 */
[----:B------:R-:W-:Y:S01]  /*0170*/  IMAD R15, R5, 0x80, R11 ;  /* 0x00000080050f7824 */ /* 0x000fe200078e020b */
[----:B------:R-:W-:-:S02]  /*0180*/  CS2R R4, SRZ ;  /* 0x0000000000047805 */ /* 0x000fc4000001ff00 */
[C---:B------:R-:W-:Y:S01]  /*0190*/  ISETP.LT.AND P0, PT, R10.reuse, 0x100, !P0 ;  /* 0x000001000a00780c */ /* 0x040fe20004701270 */
[----:B------:R-:W-:Y:S02]  /*01a0*/  IMAD R19, R10, 0x80, R11 ;  /* 0x000000800a137824 */ /* 0x000fe400078e020b */
[----:B--2---:R-:W-:Y:S01]  /*01b0*/  IMAD.WIDE R14, R15, 0x4, R8 ;  /* 0x000000040f0e7825 */ /* 0x004fe200078e0208 */
[----:B------:R-:W-:-:S03]  /*01c0*/  CS2R R10, SRZ ;  /* 0x00000000000a7805 */ /* 0x000fc6000001ff00 */
[----:B------:R-:W-:Y:S01]  /*01d0*/  IMAD.WIDE R18, R19, 0x4, R8 ;  /* 0x0000000413127825 */ /* 0x000fe200078e0208 */
[----:B------:R-:W-:Y:S01]  /*01e0*/  CS2R R8, SRZ ;  /* 0x0000000000087805 */ /* 0x000fe2000001ff00 */
[----:B------:R1:W2:Y:S05]  /*01f0*/  @P1 LDG.E.EL.128 R4, desc[UR6][R14.64] ;  /* 0x000000060e041981 */ /* 0x0002aa000c2e1d00 */
[----:B------:R3:W4:Y:S01]  /*0200*/  @P0 LDG.E.EL.128 R8, desc[UR6][R18.64] ;  /* 0x0000000612080981 */ /* 0x000722000c2e1d00 */
[----:B------:R-:W5:Y:S01]  /*0210*/  S2UR UR5, SR_CgaCtaId ;  /* 0x00000000000579c3 */ /* 0x000f620000008800 */
[----:B------:R-:W-:Y:S01]  /*0220*/  IMAD.SHL.U32 R12, R12, 0x80, RZ ;  /* 0x000000800c0c7824 */ /* 0x000fe200078e00ff */
[----:B------:R-:W-:Y:S01]  /*0230*/  UMOV UR4, 0x400 ;  /* 0x0000040000047882 */ /* 0x000fe20000000000 */
[----:B------:R-:W-:-:S03]  /*0240*/  SHF.R.U32.HI R21, RZ, 0x5, R17 ;  /* 0x00000005ff157819 */ /* 0x000fc60000011611 */
[----:B------:R-:W-:-:S04]  /*0250*/  LOP3.LUT R12, R12, 0x380, RZ, 0xc0, !PT ;  /* 0x000003800c0c7812 */ /* 0x000fc800078ec0ff */
[C---:B------:R-:W-:Y:S02]  /*0260*/  LOP3.LUT R13, R12.reuse, R3, RZ, 0xfc, !PT ;  /* 0x000000030c0d7212 */ /* 0x040fe400078efcff */
[C---:B-1----:R-:W-:Y:S02]  /*0270*/  LOP3.LUT R14, R12.reuse, 0x20, RZ, 0xfc, !PT ;  /* 0x000000200c0e7812 */ /* 0x042fe400078efcff */
[C---:B------:R-:W-:Y:S02]  /*0280*/  LOP3.LUT R16, R12.reuse, 0x40, RZ, 0xfc, !PT ;  /* 0x000000400c107812 */ /* 0x040fe400078efcff */
[C---:B------:R-:W-:Y:S02]  /*0290*/  LOP3.LUT R20, R12.reuse, 0x60, RZ, 0xfc, !PT ;  /* 0x000000600c147812 */ /* 0x040fe400078efcff */
[-C--:B------:R-:W-:Y:S02]  /*02a0*/  LEA.HI R12, R12, R13.reuse, RZ, 0x1b ;  /* 0x0000000d0c0c7211 */ /* 0x080fe400078fd8ff */
[----:B------:R-:W-:-:S02]  /*02b0*/  LEA.HI R14, R14, R13, RZ, 0x1b ;  /* 0x0000000d0e0e7211 */ /* 0x000fc400078fd8ff */
[-C--:B------:R-:W-:Y:S01]  /*02c0*/  LEA.HI R15, R16, R13.reuse, RZ, 0x1b ;  /* 0x0000000d100f7211 */ /* 0x080fe200078fd8ff */
[----:B-----5:R-:W-:Y:S01]  /*02d0*/  UPRMT UR4, UR5, 0x654, UR4 ;  /* 0x0000065405047896 */ /* 0x020fe20008000004 */
[----:B------:R-:W-:Y:S02]  /*02e0*/  LEA.HI R20, R20, R13, RZ, 0x1b ;  /* 0x0000000d14147211 */ /* 0x000fe400078fd8ff */
[----:B------:R-:W-:Y:S02]  /*02f0*/  SGXT.U32 R13, R21, 0x4 ;  /* 0x00000004150d781a */ /* 0x000fe40000000000 */
[----:B------:R-:W-:Y:S02]  /*0300*/  LOP3.LUT R16, R17, 0x1fc, RZ, 0xc0, !PT ;  /* 0x000001fc11107812 */ /* 0x000fe400078ec0ff */
[----:B---3--:R-:W-:Y:S02]  /*0310*/  LEA R19, R12, UR4, 0x2 ;  /* 0x000000040c137c11 */ /* 0x008fe4000f8e10ff */
[----:B------:R-:W-:Y:S01]  /*0320*/  LEA R18, R14, UR4, 0x2 ;  /* 0x000000040e127c11 */ /* 0x000fe2000f8e10ff */
[----:B------:R-:W-:Y:S01]  /*0330*/  IMAD.IADD R13, R16, 0x1, R13 ;  /* 0x00000001100d7824 */ /* 0x000fe200078e020d */
[----:B------:R-:W-:-:S02]  /*0340*/  LEA R21, R15, UR4, 0x2 ;  /* 0x000000040f157c11 */ /* 0x000fc4000f8e10ff */
[----:B------:R-:W-:Y:S02]  /*0350*/  LEA R20, R20, UR4, 0x2 ;  /* 0x0000000414147c11 */ /* 0x000fe4000f8e10ff */
[----:B------:R-:W-:Y:S02]  /*0360*/  LEA R22, R13, UR4, 0x2 ;  /* 0x000000040d167c11 */ /* 0x000fe4000f8e10ff */
[----:B------:R-:W-:Y:S02]  /*0370*/  LOP3.LUT R17, R2, 0x1c, R17, 0xf8, !PT ;  /* 0x0000001c02117812 */ /* 0x000fe400078ef811 */
[----:B------:R-:W-:Y:S02]  /*0380*/  LOP3.LUT R2, R0, R3, RZ, 0xfc, !PT ;  /* 0x0000000300027212 */ /* 0x000fe400078efcff */
[----:B------:R-:W-:Y:S02]  /*0390*/  ISETP.GE.AND P0, PT, R17, 0x100, PT ;  /* 0x000001001100780c */ /* 0x000fe40003f06270 */
[----:B------:R-:W-:Y:S01]  /*03a0*/  LOP3.LUT R0, R0, 0x10, R3, 0xfe, !PT ;  /* 0x0000001000007812 */ /* 0x000fe200078efe03 */
[C---:B------:R-:W-:Y:S01]  /*03b0*/  IMAD R3, R2.reuse, 0x100, R17 ;  /* 0x0000010002037824 */ /* 0x040fe200078e0211 */
[----:B------:R-:W-:-:S02]  /*03c0*/  ISETP.LT.AND P1, PT, R2, 0x200, !P0 ;  /* 0x000002000200780c */ /* 0x000fc40004721270 */
[----:B------:R-:W-:Y:S01]  /*03d0*/  ISETP.LT.AND P0, PT, R0, 0x200, !P0 ;  /* 0x000002000000780c */ /* 0x000fe20004701270 */
[----:B--2---:R-:W-:Y:S04]  /*03e0*/  STS [R19], R4 ;  /* 0x0000000413007388 */ /* 0x004fe80000000800 */
[----:B------:R1:W-:Y:S04]  /*03f0*/  STS [R18+0x80], R5 ;  /* 0x0000800512007388 */ /* 0x0003e80000000800 */
[----:B------:R-:W-:Y:S04]  /*0400*/  STS [R21+0x100], R6 ;  /* 0x0001000615007388 */ /* 0x000fe80000000800 */
[----:B------:R2:W-:Y:S01]  /*0410*/  STS [R20+0x180], R7 ;  /* 0x0001800714007388 */ /* 0x0005e20000000800 */
[----:B-1----:R-:W1:Y:S03]  /*0420*/  LDC.64 R4, c[0x0][0x218] ;  /* 0x00008600ff047b82 */ /* 0x002e660000000a00 */
[----:B----4-:R-:W-:Y:S04]  /*0430*/  STS [R19+0x40], R8 ;  /* 0x0000400813007388 */ /* 0x010fe80000000800 */
[----:B------:R-:W-:Y:S01]  /*0440*/  STS [R18+0xc0], R9 ;  /* 0x0000c00912007388 */ /* 0x000fe20000000800 */
[----:B--2---:R-:W-:-:S03]  /*0450*/  LOP3.LUT R7, R16, 0x200, RZ, 0xfc, !PT ;  /* 0x0000020010077812 */ /* 0x004fc600078efcff */
[----:B------:R-:W-:Y:S01]  /*0460*/  STS [R21+0x140], R10 ;  /* 0x0001400a15007388 */ /* 0x000fe20000000800 */
[----:B------:R-:W-:-:S03]  /*0470*/  LEA.HI R7, R7, R16, RZ, 0x1b ;  /* 0x0000001007077211 */ /* 0x000fc600078fd8ff */
[----:B------:R-:W-:Y:S01]  /*0480*/  STS [R20+0x1c0], R11 ;  /* 0x0001c00b14007388 */ /* 0x000fe20000000800 */
[----:B------:R-:W-:Y:S01]  /*0490*/  LEA R7, R7, UR4, 0x2 ;  /* 0x0000000407077c11 */ /* 0x000fe2000f8e10ff */
[----:B------:R-:W-:Y:S01]  /*04a0*/  BAR.SYNC.DEFER_BLOCKING 0x0 ;  /* 0x0000000000007b1d */ /* 0x000fe20000010000 */
[----:B-1----:R-:W-:-:S05]  /*04b0*/  IMAD.WIDE R2, R3, 0x4, R4 ;  /* 0x0000000403027825 */ /* 0x002fca00078e0204 */
[----:B------:R-:W-:Y:S04]  /*04c0*/  LDS R12, [R22] ;  /* 0x00000000160c7984 */ /* 0x000fe80000000800 */
[----:B------:R-:W-:Y:S04]  /*04d0*/  LDS R13, [R22+0x4] ;  /* 0x00000400160d7984 */ /* 0x000fe80000000800 */
[----:B------:R-:W-:Y:S04]  /*04e0*/  LDS R14, [R22+0x8] ;  /* 0x00000800160e7984 */ /* 0x000fe80000000800 */
[----:B------:R-:W1:Y:S04]  /*04f0*/  LDS R15, [R22+0xc] ;  /* 0x00000c00160f7984 */ /* 0x000e680000000800 */
[----:B-1----:R1:W-:Y:S01]  /*0500*/  @P1 STG.E.128 desc[UR6][R2.64], R12 ;  /* 0x0000000c02001986 */ /* 0x0023e2000c101d06 */
[----:B------:R-:W-:Y:S05]  /*0510*/  @!P0 EXIT ;  /* 0x000000000000894d */ /* 0x000fea0003800000 */
[----:B------:R-:W-:Y:S01]  /*0520*/  LDS R8, [R7+0x800] ;  /* 0x0008000007087984 */ /* 0x000fe20000000800 */
[----:B------:R-:W-:-:S03]  /*0530*/  IMAD R17, R0, 0x100, R17 ;  /* 0x0000010000117824 */ /* 0x000fc600078e0211 */
[----:B------:R-:W-:Y:S01]  /*0540*/  LDS R9, [R7+0x804] ;  /* 0x0008040007097984 */ /* 0x000fe20000000800 */
[----:B------:R-:W-:-:S03]  /*0550*/  IMAD.WIDE R4, R17, 0x4, R4 ;  /* 0x0000000411047825 */ /* 0x000fc600078e0204 */
[----:B------:R-:W-:Y:S04]  /*0560*/  LDS R10, [R7+0x808] ;  /* 0x00080800070a7984 */ /* 0x000fe80000000800 */
[----:B------:R-:W0:Y:S04]  /*0570*/  LDS R11, [R7+0x80c] ;  /* 0x00080c00070b7984 */ /* 0x000e280000000800 */
[----:B0-----:R-:W-:Y:S01]  /*0580*/  STG.E.128 desc[UR6][R4.64], R8 ;  /* 0x0000000804007986 */ /* 0x001fe2000c101d06 */
[----:B------:R-:W-:Y:S05]  /*0590*/  EXIT ;  /* 0x000000000000794d */ /* 0x000fea0003800000 */
.L_x_0:
[----:B------:R-:W-:-:S00]  /*05a0*/  BRA `(.L_x_0) ;  /* 0xfffffffc00fc7947 */ /* 0x000fc0000383ffff */
[----:B------:R-:W-:-:S00]  /*05b0*/  NOP ;  /* 0x0000000000007918 */ /* 0x000fc00000000000 */
        /* <DEDUP_REMOVED lines=12> */
.L_x_1:


//--------------------- .nv.shared.triton_poi_fused_convolution_9 --------------------------
	.section	.nv.shared.triton_poi_fused_convolution_9,"aw",@nobits
	.sectionflags	@""
	.align	16
	.zero		1024


//--------------------- .nv.constant0.triton_poi_fused_convolution_9 --------------------------
	.section	.nv.constant0.triton_poi_fused_convolution_9,"a",@progbits
	.sectionflags	@""
	.align	4
.nv.constant0.triton_poi_fused_convolution_9:
	.zero		552
